//
// Generated by NVIDIA NVVM Compiler
//
// Compiler Build ID: CL-36424714
// Cuda compilation tools, release 13.0, V13.0.88
// Based on NVVM 20.0.0
//

.version 9.0
.target sm_100
.address_size 64

	// .globl	_Z13dostuffKernelPi

.visible .entry _Z13dostuffKernelPi(
	.param .u64 .ptr .align 1 _Z13dostuffKernelPi_param_0
)
{
	.reg .b32 	%r<13>;
	.reg .b64 	%rd<5>;
	.reg .b64 	%fd<4>;

	ld.param.u64 	%rd1, [_Z13dostuffKernelPi_param_0];
	cvta.to.global.u64 	%rd2, %rd1;
	mov.u32 	%r1, %ctaid.x;
	mov.u32 	%r2, %ntid.x;
	mov.u32 	%r3, %tid.x;
	mad.lo.s32 	%r4, %r1, %r2, %r3;
	mov.u32 	%r5, %ctaid.y;
	mov.u32 	%r6, %ntid.y;
	mov.u32 	%r7, %tid.y;
	mad.lo.s32 	%r8, %r5, %r6, %r7;
	cvt.rn.f64.s32 	%fd1, %r4;
	div.rn.f64 	%fd2, %fd1, 0d4088F80000000000;
	mul.f64 	%fd3, %fd2, 0d406FE00000000000;
	cvt.rzi.s32.f64 	%r9, %fd3;
	shl.b32 	%r10, %r9, 16;
	or.b32  	%r11, %r10, -16777216;
	mad.lo.s32 	%r12, %r8, 800, %r4;
	mul.wide.s32 	%rd3, %r12, 4;
	add.s64 	%rd4, %rd2, %rd3;
	st.global.u32 	[%rd4], %r11;
	ret;

}


// ===== COMPILED SASS (sm_100) =====

	.target	sm_100

	.elftype	@"ET_EXEC"


//--------------------- .note.nv.tkinfo           --------------------------
	.section	.note.nv.tkinfo,"",@"SHT_NOTE"
	.sectionflags	@"SHF_NOTE_NV_TKINFO"
	.tkinfo
        /*0018*/ 	.word	0x00000002
        /*0030*/ 	.string	""
        /*0030*/ 	.string	"ptxas"
        /*0030*/ 	.string	"Cuda compilation tools, release 13.0, V13.0.88"
        /*0030*/ 	.string	"Build cuda_13.0.r13.0/compiler.36424714_0"
        /*0030*/ 	.string	"-arch sm_100 -m 64 "



//--------------------- .note.nv.cuinfo           --------------------------
	.section	.note.nv.cuinfo,"",@"SHT_NOTE"
	.sectionflags	@"SHF_NOTE_NV_CUINFO"
        /*0018*/ 	.short	0x0002
        /*001a*/ 	.short	0x0064
        /*001c*/ 	.short	0x0082
	.zero		2


//--------------------- .nv.info                  --------------------------
	.section	.nv.info,"",@"SHT_CUDA_INFO"
	.align	4


	//----- nvinfo : EIATTR_REGCOUNT
	.align		4
        /*0000*/ 	.byte	0x04, 0x2f
        /*0002*/ 	.short	(.L_1 - .L_0)
	.align		4
.L_0:
        /*0004*/ 	.word	index@(_Z13dostuffKernelPi)
        /*0008*/ 	.word	0x00000018


	//----- nvinfo : EIATTR_FRAME_SIZE
	.align		4
.L_1:
        /*000c*/ 	.byte	0x04, 0x11
        /*000e*/ 	.short	(.L_3 - .L_2)
	.align		4
.L_2:
        /*0010*/ 	.word	index@($__internal_0_$__cuda_sm20_div_rn_f64_full)
        /*0014*/ 	.word	0x00000000


	//----- nvinfo : EIATTR_FRAME_SIZE
	.align		4
.L_3:
        /*0018*/ 	.byte	0x04, 0x11
        /*001a*/ 	.short	(.L_5 - .L_4)
	.align		4
.L_4:
        /*001c*/ 	.word	index@(_Z13dostuffKernelPi)
        /*0020*/ 	.word	0x00000000


	//----- nvinfo : EIATTR_MIN_STACK_SIZE
	.align		4
.L_5:
        /*0024*/ 	.byte	0x04, 0x12
        /*0026*/ 	.short	(.L_7 - .L_6)
	.align		4
.L_6:
        /*0028*/ 	.word	index@(_Z13dostuffKernelPi)
        /*002c*/ 	.word	0x00000000
.L_7:


//--------------------- .nv.compat                --------------------------
	.section	.nv.compat,"",@"SHT_CUDA_COMPAT_INFO"
	.align	4
        /*0000*/ 	.byte	0x02, 0x09, 0x00, 0x00, 0x02, 0x02, 0x01, 0x00, 0x02, 0x05, 0x05, 0x00, 0x03, 0x07, 0x01, 0x01
        /*0010*/ 	.byte	0x02, 0x03, 0x00, 0x00, 0x02, 0x06, 0x01, 0x00, 0x04, 0x0b, 0x08, 0x00, 0x01, 0x00, 0x00, 0x00
        /*0020*/ 	.byte	0x00, 0x00, 0x00, 0x00


//--------------------- .nv.info._Z13dostuffKernelPi --------------------------
	.section	.nv.info._Z13dostuffKernelPi,"",@"SHT_CUDA_INFO"
	.sectionflags	@""
	.align	4


	//----- nvinfo : EIATTR_CUDA_API_VERSION
	.align		4
        /*0000*/ 	.byte	0x04, 0x37
        /*0002*/ 	.short	(.L_9 - .L_8)
.L_8:
        /*0004*/ 	.word	0x00000082


	//----- nvinfo : EIATTR_KPARAM_INFO
	.align		4
.L_9:
        /*0008*/ 	.byte	0x04, 0x17
        /*000a*/ 	.short	(.L_11 - .L_10)
.L_10:
        /*000c*/ 	.word	0x00000000
        /*0010*/ 	.short	0x0000
        /*0012*/ 	.short	0x0000
        /*0014*/ 	.byte	0x00, 0xf5, 0x21, 0x00


	//----- nvinfo : EIATTR_SPARSE_MMA_MASK
	.align		4
.L_11:
        /*0018*/ 	.byte	0x03, 0x50
        /*001a*/ 	.short	0x0000


	//----- nvinfo : EIATTR_MAXREG_COUNT
	.align		4
        /*001c*/ 	.byte	0x03, 0x1b
        /*001e*/ 	.short	0x00ff


	//----- nvinfo : EIATTR_MERCURY_ISA_VERSION
	.align		4
        /*0020*/ 	.byte	0x03, 0x5f
        /*0022*/ 	.short	0x0101


	//----- nvinfo : EIATTR_VRC_CTA_INIT_COUNT
	.align		4
        /*0024*/ 	.byte	0x02, 0x4a
	.zero		1
	.zero		1


	//----- nvinfo : EIATTR_EXIT_INSTR_OFFSETS
	.align		4
        /*0028*/ 	.byte	0x04, 0x1c
        /*002a*/ 	.short	(.L_13 - .L_12)


	//   ....[0]....
.L_12:
        /*002c*/ 	.word	0x00000290


	//----- nvinfo : EIATTR_CRS_STACK_SIZE
	.align		4
.L_13:
        /*0030*/ 	.byte	0x04, 0x1e
        /*0032*/ 	.short	(.L_15 - .L_14)
.L_14:
        /*0034*/ 	.word	0x00000000


	//----- nvinfo : EIATTR_CBANK_PARAM_SIZE
	.align		4
.L_15:
        /*0038*/ 	.byte	0x03, 0x19
        /*003a*/ 	.short	0x0008


	//----- nvinfo : EIATTR_PARAM_CBANK
	.align		4
        /*003c*/ 	.byte	0x04, 0x0a
        /*003e*/ 	.short	(.L_17 - .L_16)
	.align		4
.L_16:
        /*0040*/ 	.word	index@(.nv.constant0._Z13dostuffKernelPi)
        /*0044*/ 	.short	0x0380
        /*0046*/ 	.short	0x0008


	//----- nvinfo : EIATTR_SW_WAR
	.align		4
.L_17:
        /*0048*/ 	.byte	0x04, 0x36
        /*004a*/ 	.short	(.L_19 - .L_18)
.L_18:
        /*004c*/ 	.word	0x00000008
.L_19:


//--------------------- .nv.callgraph             --------------------------
	.section	.nv.callgraph,"",@"SHT_CUDA_CALLGRAPH"
	.align	4
	.sectionentsize	8
	.align		4
        /*0000*/ 	.word	0x00000000
	.align		4
        /*0004*/ 	.word	0xffffffff
	.align		4
        /*0008*/ 	.word	0x00000000
	.align		4
        /*000c*/ 	.word	0xfffffffe
	.align		4
        /*0010*/ 	.word	0x00000000
	.align		4
        /*0014*/ 	.word	0xfffffffd
	.align		4
        /*0018*/ 	.word	0x00000000
	.align		4
        /*001c*/ 	.word	0xfffffffc


//--------------------- .text._Z13dostuffKernelPi --------------------------
	.section	.text._Z13dostuffKernelPi,"ax",@progbits
	.align	128
        .global         _Z13dostuffKernelPi
        .type           _Z13dostuffKernelPi,@function
        .size           _Z13dostuffKernelPi,(.L_x_7 - _Z13dostuffKernelPi)
        .other          _Z13dostuffKernelPi,@"STO_CUDA_ENTRY STV_DEFAULT"
_Z13dostuffKernelPi:
.text._Z13dostuffKernelPi:
[----:B------:R-:W-:Y:S01]  /*0000*/  LDC R1, c[0x0][0x37c] ;  /* 0x0000df00ff017b82 */ /* 0x000fe20000000800 */
[----:B------:R-:W0:Y:S01]  /*0010*/  MUFU.RCP64H R3, 799 ;  /* 0x4088f80000037908 */ /* 0x000e220000001800 */
[----:B------:R-:W1:Y:S01]  /*0020*/  S2R R9, SR_TID.X ;  /* 0x0000000000097919 */ /* 0x000e620000002100 */
[----:B------:R-:W-:-:S05]  /*0030*/  IMAD.MOV.U32 R6, RZ, RZ, 0x0 ;  /* 0x00000000ff067424 */ /* 0x000fca00078e00ff */
[----:B------:R-:W1:Y:S01]  /*0040*/  S2UR UR4, SR_CTAID.X ;  /* 0x00000000000479c3 */ /* 0x000e620000002500 */
[----:B------:R-:W-:Y:S01]  /*0050*/  IMAD.MOV.U32 R7, RZ, RZ, 0x4088f800 ;  /* 0x4088f800ff077424 */ /* 0x000fe200078e00ff */
[----:B------:R-:W2:Y:S01]  /*0060*/  S2R R11, SR_TID.Y ;  /* 0x00000000000b7919 */ /* 0x000ea20000002200 */
[----:B------:R-:W-:Y:S01]  /*0070*/  IMAD.MOV.U32 R2, RZ, RZ, 0x1 ;  /* 0x00000001ff027424 */ /* 0x000fe200078e00ff */
[----:B------:R-:W-:Y:S04]  /*0080*/  BSSY.RECONVERGENT B0, `(.L_x_0) ;  /* 0x0000018000007945 */ /* 0x000fe80003800200 */
[----:B------:R-:W1:Y:S01]  /*0090*/  LDC R0, c[0x0][0x360] ;  /* 0x0000d800ff007b82 */ /* 0x000e620000000800 */
[----:B0-----:R-:W-:-:S07]  /*00a0*/  DFMA R4, R2, -R6, 1 ;  /* 0x3ff000000204742b */ /* 0x001fce0000000806 */
[----:B------:R-:W2:Y:S01]  /*00b0*/  S2UR UR6, SR_CTAID.Y ;  /* 0x00000000000679c3 */ /* 0x000ea20000002600 */
[----:B------:R-:W-:-:S07]  /*00c0*/  DFMA R4, R4, R4, R4 ;  /* 0x000000040404722b */ /* 0x000fce0000000004 */
[----:B------:R-:W2:Y:S01]  /*00d0*/  LDC R10, c[0x0][0x364] ;  /* 0x0000d900ff0a7b82 */ /* 0x000ea20000000800 */
[----:B------:R-:W-:Y:S01]  /*00e0*/  DFMA R2, R2, R4, R2 ;  /* 0x000000040202722b */ /* 0x000fe20000000002 */
[----:B-1----:R-:W-:Y:S01]  /*00f0*/  IMAD R0, R0, UR4, R9 ;  /* 0x0000000400007c24 */ /* 0x002fe2000f8e0209 */
[----:B------:R-:W0:Y:S03]  /*0100*/  LDCU.64 UR4, c[0x0][0x358] ;  /* 0x00006b00ff0477ac */ /* 0x000e260008000a00 */
[----:B------:R-:W1:Y:S03]  /*0110*/  I2F.F64 R4, R0 ;  /* 0x0000000000047312 */ /* 0x000e660000201c00 */
[----:B------:R-:W-:-:S08]  /*0120*/  DFMA R6, R2, -R6, 1 ;  /* 0x3ff000000206742b */ /* 0x000fd00000000806 */
[----:B------:R-:W-:Y:S01]  /*0130*/  DFMA R2, R2, R6, R2 ;  /* 0x000000060202722b */ /* 0x000fe20000000002 */
[----:B-1----:R-:W-:-:S07]  /*0140*/  FSETP.GEU.AND P1, PT, |R5|, 6.5827683646048100446e-37, PT ;  /* 0x036000000500780b */ /* 0x002fce0003f2e200 */
[----:B------:R-:W-:-:S08]  /*0150*/  DMUL R6, R4, R2 ;  /* 0x0000000204067228 */ /* 0x000fd00000000000 */
[----:B------:R-:W-:-:S08]  /*0160*/  DFMA R8, R6, -799, R4 ;  /* 0xc088f8000608782b */ /* 0x000fd00000000004 */
[----:B------:R-:W-:Y:S01]  /*0170*/  DFMA R2, R2, R8, R6 ;  /* 0x000000080202722b */ /* 0x000fe20000000006 */
[----:B--2---:R-:W-:-:S09]  /*0180*/  IMAD R7, R10, UR6, R11 ;  /* 0x000000060a077c24 */ /* 0x004fd2000f8e020b */
[----:B------:R-:W-:-:S05]  /*0190*/  FFMA R6, RZ, 4.2802734375, R3 ;  /* 0x4088f800ff067823 */ /* 0x000fca0000000003 */
[----:B------:R-:W-:-:S13]  /*01a0*/  FSETP.GT.AND P0, PT, |R6|, 1.469367938527859385e-39, PT ;  /* 0x001000000600780b */ /* 0x000fda0003f04200 */
[----:B0-----:R-:W-:Y:S05]  /*01b0*/  @P0 BRA P1, `(.L_x_1) ;  /* 0x0000000000100947 */ /* 0x001fea0000800000 */
[----:B------:R-:W-:-:S07]  /*01c0*/  MOV R6, 0x1e0 ;  /* 0x000001e000067802 */ /* 0x000fce0000000f00 */
[----:B------:R-:W-:Y:S05]  /*01d0*/  CALL.REL.NOINC `($__internal_0_$__cuda_sm20_div_rn_f64_full) ;  /* 0x0000000000307944 */ /* 0x000fea0003c00000 */
[----:B------:R-:W-:Y:S02]  /*01e0*/  IMAD.MOV.U32 R2, RZ, RZ, R12 ;  /* 0x000000ffff027224 */ /* 0x000fe400078e000c */
[----:B------:R-:W-:-:S07]  /*01f0*/  IMAD.MOV.U32 R3, RZ, RZ, R13 ;  /* 0x000000ffff037224 */ /* 0x000fce00078e000d */
.L_x_1:
[----:B------:R-:W-:Y:S05]  /*0200*/  BSYNC.RECONVERGENT B0 ;  /* 0x0000000000007941 */ /* 0x000fea0003800200 */
.L_x_0:
[----:B------:R-:W-:Y:S01]  /*0210*/  DMUL R2, R2, 255 ;  /* 0x406fe00002027828 */ /* 0x000fe20000000000 */
[----:B------:R-:W0:Y:S01]  /*0220*/  LDC.64 R4, c[0x0][0x380] ;  /* 0x0000e000ff047b82 */ /* 0x000e220000000a00 */
[----:B------:R-:W-:-:S08]  /*0230*/  IMAD R7, R7, 0x320, R0 ;  /* 0x0000032007077824 */ /* 0x000fd000078e0200 */
[----:B------:R-:W1:Y:S02]  /*0240*/  F2I.F64.TRUNC R2, R2 ;  /* 0x0000000200027311 */ /* 0x000e64000030d100 */
[----:B-1----:R-:W-:Y:S02]  /*0250*/  IMAD.U32 R0, R2, 0x10000, RZ ;  /* 0x0001000002007824 */ /* 0x002fe400078e00ff */
[----:B0-----:R-:W-:-:S03]  /*0260*/  IMAD.WIDE R4, R7, 0x4, R4 ;  /* 0x0000000407047825 */ /* 0x001fc600078e0204 */
[----:B------:R-:W-:-:S05]  /*0270*/  LOP3.LUT R7, R0, 0xff000000, RZ, 0xfc, !PT ;  /* 0xff00000000077812 */ /* 0x000fca00078efcff */
[----:B------:R-:W-:Y:S01]  /*0280*/  STG.E desc[UR4][R4.64], R7 ;  /* 0x0000000704007986 */ /* 0x000fe2000c101904 */
[----:B------:R-:W-:Y:S05]  /*0290*/  EXIT ;  /* 0x000000000000794d */ /* 0x000fea0003800000 */
        .weak           $__internal_0_$__cuda_sm20_div_rn_f64_full
        .type           $__internal_0_$__cuda_sm20_div_rn_f64_full,@function
        .size           $__internal_0_$__cuda_sm20_div_rn_f64_full,(.L_x_7 - $__internal_0_$__cuda_sm20_div_rn_f64_full)
$__internal_0_$__cuda_sm20_div_rn_f64_full:
[----:B------:R-:W-:Y:S01]  /*02a0*/  IMAD.MOV.U32 R3, RZ, RZ, 0x3ff8f800 ;  /* 0x3ff8f800ff037424 */ /* 0x000fe200078e00ff */
[C---:B------:R-:W-:Y:S01]  /*02b0*/  FSETP.GEU.AND P1, PT, |R5|.reuse, 1.469367938527859385e-39, PT ;  /* 0x001000000500780b */ /* 0x040fe20003f2e200 */
[----:B------:R-:W-:Y:S01]  /*02c0*/  IMAD.MOV.U32 R2, RZ, RZ, 0x0 ;  /* 0x00000000ff027424 */ /* 0x000fe200078e00ff */
[----:B------:R-:W-:Y:S01]  /*02d0*/  LOP3.LUT R12, R5, 0x7ff00000, RZ, 0xc0, !PT ;  /* 0x7ff00000050c7812 */ /* 0x000fe200078ec0ff */
[----:B------:R-:W0:Y:S01]  /*02e0*/  MUFU.RCP64H R9, R3 ;  /* 0x0000000300097308 */ /* 0x000e220000001800 */
[----:B------:R-:W-:Y:S01]  /*02f0*/  IMAD.MOV.U32 R8, RZ, RZ, 0x1 ;  /* 0x00000001ff087424 */ /* 0x000fe200078e00ff */
[----:B------:R-:W-:Y:S01]  /*0300*/  BSSY.RECONVERGENT B1, `(.L_x_2) ;  /* 0x0000045000017945 */ /* 0x000fe20003800200 */
[----:B------:R-:W-:Y:S01]  /*0310*/  IMAD.MOV.U32 R13, RZ, RZ, 0x1ca00000 ;  /* 0x1ca00000ff0d7424 */ /* 0x000fe200078e00ff */
[----:B------:R-:W-:Y:S01]  /*0320*/  ISETP.GE.U32.AND P0, PT, R12, 0x40800000, PT ;  /* 0x408000000c00780c */ /* 0x000fe20003f06070 */
[----:B------:R-:W-:Y:S02]  /*0330*/  IMAD.MOV.U32 R18, RZ, RZ, R12 ;  /* 0x000000ffff127224 */ /* 0x000fe400078e000c */
[----:B------:R-:W-:Y:S01]  /*0340*/  IMAD.MOV.U32 R19, RZ, RZ, 0x40800000 ;  /* 0x40800000ff137424 */ /* 0x000fe200078e00ff */
[----:B------:R-:W-:-:S03]  /*0350*/  SEL R13, R13, 0x63400000, !P0 ;  /* 0x634000000d0d7807 */ /* 0x000fc60004000000 */
[----:B------:R-:W-:Y:S01]  /*0360*/  VIADD R21, R19, 0xffffffff ;  /* 0xffffffff13157836 */ /* 0x000fe20000000000 */
[----:B0-----:R-:W-:-:S08]  /*0370*/  DFMA R10, R8, -R2, 1 ;  /* 0x3ff00000080a742b */ /* 0x001fd00000000802 */
[----:B------:R-:W-:-:S08]  /*0380*/  DFMA R10, R10, R10, R10 ;  /* 0x0000000a0a0a722b */ /* 0x000fd0000000000a */
[----:B------:R-:W-:Y:S01]  /*0390*/  DFMA R14, R8, R10, R8 ;  /* 0x0000000a080e722b */ /* 0x000fe20000000008 */
[C-C-:B------:R-:W-:Y:S02]  /*03a0*/  @!P1 LOP3.LUT R10, R13.reuse, 0x80000000, R5.reuse, 0xf8, !PT ;  /* 0x800000000d0a9812 */ /* 0x140fe400078ef805 */
[----:B------:R-:W-:Y:S02]  /*03b0*/  LOP3.LUT R9, R13, 0x800fffff, R5, 0xf8, !PT ;  /* 0x800fffff0d097812 */ /* 0x000fe400078ef805 */
[----:B------:R-:W-:Y:S01]  /*03c0*/  @!P1 LOP3.LUT R11, R10, 0x100000, RZ, 0xfc, !PT ;  /* 0x001000000a0b9812 */ /* 0x000fe200078efcff */
[----:B------:R-:W-:Y:S01]  /*03d0*/  @!P1 IMAD.MOV.U32 R10, RZ, RZ, RZ ;  /* 0x000000ffff0a9224 */ /* 0x000fe200078e00ff */
[----:B------:R-:W-:Y:S01]  /*03e0*/  MOV R8, R4 ;  /* 0x0000000400087202 */ /* 0x000fe20000000f00 */
[----:B------:R-:W-:-:S05]  /*03f0*/  DFMA R16, R14, -R2, 1 ;  /* 0x3ff000000e10742b */ /* 0x000fca0000000802 */
[----:B------:R-:W-:-:S03]  /*0400*/  @!P1 DFMA R8, R8, 2, -R10 ;  /* 0x400000000808982b */ /* 0x000fc6000000080a */
[----:B------:R-:W-:-:S07]  /*0410*/  DFMA R10, R14, R16, R14 ;  /* 0x000000100e0a722b */ /* 0x000fce000000000e */
[----:B------:R-:W-:Y:S01]  /*0420*/  @!P1 LOP3.LUT R18, R9, 0x7ff00000, RZ, 0xc0, !PT ;  /* 0x7ff0000009129812 */ /* 0x000fe200078ec0ff */
[----:B------:R-:W-:-:S04]  /*0430*/  DMUL R16, R10, R8 ;  /* 0x000000080a107228 */ /* 0x000fc80000000000 */
[----:B------:R-:W-:-:S04]  /*0440*/  VIADD R20, R18, 0xffffffff ;  /* 0xffffffff12147836 */ /* 0x000fc80000000000 */
[----:B------:R-:W-:Y:S01]  /*0450*/  DFMA R14, R16, -R2, R8 ;  /* 0x80000002100e722b */ /* 0x000fe20000000008 */
[----:B------:R-:W-:-:S04]  /*0460*/  ISETP.GT.U32.AND P0, PT, R20, 0x7feffffe, PT ;  /* 0x7feffffe1400780c */ /* 0x000fc80003f04070 */
[----:B------:R-:W-:-:S03]  /*0470*/  ISETP.GT.U32.OR P0, PT, R21, 0x7feffffe, P0 ;  /* 0x7feffffe1500780c */ /* 0x000fc60000704470 */
[----:B------:R-:W-:-:S10]  /*0480*/  DFMA R10, R10, R14, R16 ;  /* 0x0000000e0a0a722b */ /* 0x000fd40000000010 */
[----:B------:R-:W-:Y:S05]  /*0490*/  @P0 BRA `(.L_x_3) ;  /* 0x0000000000680947 */ /* 0x000fea0003800000 */
[----:B------:R-:W-:Y:S02]  /*04a0*/  IMAD.MOV.U32 R5, RZ, RZ, 0x40800000 ;  /* 0x40800000ff057424 */ /* 0x000fe400078e00ff */
[----:B------:R-:W-:-:S03]  /*04b0*/  IMAD.MOV.U32 R4, RZ, RZ, RZ ;  /* 0x000000ffff047224 */ /* 0x000fc600078e00ff */
[----:B------:R-:W-:-:S04]  /*04c0*/  VIADDMNMX R12, R12, -R5, 0xb9600000, !PT ;  /* 0xb96000000c0c7446 */ /* 0x000fc80007800905 */
[----:B------:R-:W-:-:S05]  /*04d0*/  VIMNMX R12, PT, PT, R12, 0x46a00000, PT ;  /* 0x46a000000c0c7848 */ /* 0x000fca0003fe0100 */
[----:B------:R-:W-:-:S05]  /*04e0*/  IMAD.IADD R14, R12, 0x1, -R13 ;  /* 0x000000010c0e7824 */ /* 0x000fca00078e0a0d */
[----:B------:R-:W-:-:S06]  /*04f0*/  IADD3 R5, PT, PT, R14, 0x7fe00000, RZ ;  /* 0x7fe000000e057810 */ /* 0x000fcc0007ffe0ff */
[----:B------:R-:W-:-:S10]  /*0500*/  DMUL R12, R10, R4 ;  /* 0x000000040a0c7228 */ /* 0x000fd40000000000 */
[----:B------:R-:W-:-:S13]  /*0510*/  FSETP.GTU.AND P0, PT, |R13|, 1.469367938527859385e-39, PT ;  /* 0x001000000d00780b */ /* 0x000fda0003f0c200 */
[----:B------:R-:W-:Y:S05]  /*0520*/  @P0 BRA `(.L_x_4) ;  /* 0x0000000000880947 */ /* 0x000fea0003800000 */
[----:B------:R-:W-:Y:S01]  /*0530*/  DFMA R2, R10, -R2, R8 ;  /* 0x800000020a02722b */ /* 0x000fe20000000008 */
[----:B------:R-:W-:-:S09]  /*0540*/  IMAD.MOV.U32 R4, RZ, RZ, RZ ;  /* 0x000000ffff047224 */ /* 0x000fd200078e00ff */
[C---:B------:R-:W-:Y:S02]  /*0550*/  FSETP.NEU.AND P0, PT, R3.reuse, RZ, PT ;  /* 0x000000ff0300720b */ /* 0x040fe40003f0d000 */
[----:B------:R-:W-:-:S04]  /*0560*/  LOP3.LUT R2, R3, 0x4088f800, RZ, 0x3c, !PT ;  /* 0x4088f80003027812 */ /* 0x000fc800078e3cff */
[----:B------:R-:W-:-:S04]  /*0570*/  LOP3.LUT R9, R2, 0x80000000, RZ, 0xc0, !PT ;  /* 0x8000000002097812 */ /* 0x000fc800078ec0ff */
[----:B------:R-:W-:-:S03]  /*0580*/  LOP3.LUT R5, R9, R5, RZ, 0xfc, !PT ;  /* 0x0000000509057212 */ /* 0x000fc600078efcff */
[----:B------:R-:W-:Y:S05]  /*0590*/  @!P0 BRA `(.L_x_4) ;  /* 0x00000000006c8947 */ /* 0x000fea0003800000 */
[----:B------:R-:W-:Y:S01]  /*05a0*/  IMAD.MOV R3, RZ, RZ, -R14 ;  /* 0x000000ffff037224 */ /* 0x000fe200078e0a0e */
[----:B------:R-:W-:Y:S01]  /*05b0*/  DMUL.RP R4, R10, R4 ;  /* 0x000000040a047228 */ /* 0x000fe20000008000 */
[----:B------:R-:W-:-:S06]  /*05c0*/  IMAD.MOV.U32 R2, RZ, RZ, RZ ;  /* 0x000000ffff027224 */ /* 0x000fcc00078e00ff */
[----:B------:R-:W-:-:S03]  /*05d0*/  DFMA R2, R12, -R2, R10 ;  /* 0x800000020c02722b */ /* 0x000fc6000000000a */
[----:B------:R-:W-:-:S03]  /*05e0*/  LOP3.LUT R9, R5, R9, RZ, 0x3c, !PT ;  /* 0x0000000905097212 */ /* 0x000fc600078e3cff */
[----:B------:R-:W-:-:S04]  /*05f0*/  IADD3 R2, PT, PT, -R14, -0x43300000, RZ ;  /* 0xbcd000000e027810 */ /* 0x000fc80007ffe1ff */
[----:B------:R-:W-:-:S04]  /*0600*/  FSETP.NEU.AND P0, PT, |R3|, R2, PT ;  /* 0x000000020300720b */ /* 0x000fc80003f0d200 */
[----:B------:R-:W-:Y:S02]  /*0610*/  FSEL R12, R4, R12, !P0 ;  /* 0x0000000c040c7208 */ /* 0x000fe40004000000 */
[----:B------:R-:W-:Y:S01]  /*0620*/  FSEL R13, R9, R13, !P0 ;  /* 0x0000000d090d7208 */ /* 0x000fe20004000000 */
[----:B------:R-:W-:Y:S06]  /*0630*/  BRA `(.L_x_4) ;  /* 0x0000000000447947 */ /* 0x000fec0003800000 */
.L_x_3:
[----:B------:R-:W-:-:S14]  /*0640*/  DSETP.NAN.AND P0, PT, R4, R4, PT ;  /* 0x000000040400722a */ /* 0x000fdc0003f08000 */
[----:B------:R-:W-:Y:S05]  /*0650*/  @P0 BRA `(.L_x_5) ;  /* 0x0000000000340947 */ /* 0x000fea0003800000 */
[----:B------:R-:W-:Y:S01]  /*0660*/  ISETP.NE.AND P0, PT, R18, R19, PT ;  /* 0x000000131200720c */ /* 0x000fe20003f05270 */
[----:B------:R-:W-:Y:S02]  /*0670*/  IMAD.MOV.U32 R12, RZ, RZ, 0x0 ;  /* 0x00000000ff0c7424 */ /* 0x000fe400078e00ff */
[----:B------:R-:W-:-:S10]  /*0680*/  IMAD.MOV.U32 R13, RZ, RZ, -0x80000 ;  /* 0xfff80000ff0d7424 */ /* 0x000fd400078e00ff */
[----:B------:R-:W-:Y:S05]  /*0690*/  @!P0 BRA `(.L_x_4) ;  /* 0x00000000002c8947 */ /* 0x000fea0003800000 */
[----:B------:R-:W-:Y:S02]  /*06a0*/  ISETP.NE.AND P0, PT, R18, 0x7ff00000, PT ;  /* 0x7ff000001200780c */ /* 0x000fe40003f05270 */
[----:B------:R-:W-:Y:S02]  /*06b0*/  LOP3.LUT R4, R5, 0x4088f800, RZ, 0x3c, !PT ;  /* 0x4088f80005047812 */ /* 0x000fe400078e3cff */
[----:B------:R-:W-:Y:S02]  /*06c0*/  ISETP.EQ.OR P0, PT, R19, RZ, !P0 ;  /* 0x000000ff1300720c */ /* 0x000fe40004702670 */
[----:B------:R-:W-:-:S11]  /*06d0*/  LOP3.LUT R13, R4, 0x80000000, RZ, 0xc0, !PT ;  /* 0x80000000040d7812 */ /* 0x000fd600078ec0ff */
[----:B------:R-:W-:Y:S02]  /*06e0*/  @P0 LOP3.LUT R2, R13, 0x7ff00000, RZ, 0xfc, !PT ;  /* 0x7ff000000d020812 */ /* 0x000fe400078efcff */
[----:B------:R-:W-:Y:S01]  /*06f0*/  @!P0 MOV R12, RZ ;  /* 0x000000ff000c8202 */ /* 0x000fe20000000f00 */
[----:B------:R-:W-:Y:S02]  /*0700*/  @P0 IMAD.MOV.U32 R12, RZ, RZ, RZ ;  /* 0x000000ffff0c0224 */ /* 0x000fe400078e00ff */
[----:B------:R-:W-:Y:S01]  /*0710*/  @P0 IMAD.MOV.U32 R13, RZ, RZ, R2 ;  /* 0x000000ffff0d0224 */ /* 0x000fe200078e0002 */
[----:B------:R-:W-:Y:S06]  /*0720*/  BRA `(.L_x_4) ;  /* 0x0000000000087947 */ /* 0x000fec0003800000 */
.L_x_5:
[----:B------:R-:W-:Y:S01]  /*0730*/  LOP3.LUT R13, R5, 0x80000, RZ, 0xfc, !PT ;  /* 0x00080000050d7812 */ /* 0x000fe200078efcff */
[----:B------:R-:W-:-:S07]  /*0740*/  IMAD.MOV.U32 R12, RZ, RZ, R4 ;  /* 0x000000ffff0c7224 */ /* 0x000fce00078e0004 */
.L_x_4:
[----:B------:R-:W-:Y:S05]  /*0750*/  BSYNC.RECONVERGENT B1 ;  /* 0x0000000000017941 */ /* 0x000fea0003800200 */
.L_x_2:
[----:B------:R-:W-:Y:S02]  /*0760*/  IMAD.MOV.U32 R2, RZ, RZ, R6 ;  /* 0x000000ffff027224 */ /* 0x000fe400078e0006 */
[----:B------:R-:W-:-:S04]  /*0770*/  IMAD.MOV.U32 R3, RZ, RZ, 0x0 ;  /* 0x00000000ff037424 */ /* 0x000fc800078e00ff */
[----:B------:R-:W-:Y:S05]  /*0780*/  RET.REL.NODEC R2 `(_Z13dostuffKernelPi) ;  /* 0xfffffff8021c7950 */ /* 0x000fea0003c3ffff */
.L_x_6:
[----:B------:R-:W-:-:S00]  /*0790*/  BRA `(.L_x_6) ;  /* 0xfffffffc00fc7947 */ /* 0x000fc0000383ffff */
[----:B------:R-:W-:-:S00]  /*07a0*/  NOP ;  /* 0x0000000000007918 */ /* 0x000fc00000000000 */
        /* <DEDUP_REMOVED lines=13> */
.L_x_7:


//--------------------- .nv.shared.reserved.0     --------------------------
	.section	.nv.shared.reserved.0,"aw",@nobits
	.weak		__nv_reservedSMEM_offset_0_alias
	.size		__nv_reservedSMEM_offset_0_alias, 0, 64
	.other		__nv_reservedSMEM_offset_0_alias,@"STO_CUDA_RESERVED_SHARED STV_DEFAULT"
__nv_reservedSMEM_offset_0_alias:
	.zero		0
	.zero		64


//--------------------- .nv.constant0._Z13dostuffKernelPi --------------------------
	.section	.nv.constant0._Z13dostuffKernelPi,"a",@progbits
	.sectionflags	@""
	.align	4
.nv.constant0._Z13dostuffKernelPi:
	.zero		904


//--------------------- SYMBOLS --------------------------

	.type		.nv.reservedSmem.offset0,@object
	.size		.nv.reservedSmem.offset0,0x4
